//
// Generated by NVIDIA NVVM Compiler
//
// Compiler Build ID: CL-36424714
// Cuda compilation tools, release 13.0, V13.0.88
// Based on NVVM 20.0.0
//

.version 9.0
.target sm_100
.address_size 64

	// .globl	_Z10bubbleSortPii

.visible .entry _Z10bubbleSortPii(
	.param .u64 .ptr .align 1 _Z10bubbleSortPii_param_0,
	.param .u32 _Z10bubbleSortPii_param_1
)
{
	.reg .pred 	%p<4>;
	.reg .b32 	%r<11>;
	.reg .b64 	%rd<5>;

	ld.param.u64 	%rd2, [_Z10bubbleSortPii_param_0];
	ld.param.u32 	%r6, [_Z10bubbleSortPii_param_1];
	mov.u32 	%r7, %tid.x;
	mov.u32 	%r8, %ntid.x;
	mov.u32 	%r9, %ctaid.x;
	mad.lo.s32 	%r10, %r8, %r9, %r7;
	shl.b32 	%r1, %r10, 1;
	setp.ge.s32 	%p1, %r1, %r6;
	@%p1 bra 	$L__BB0_5;
	cvta.to.global.u64 	%rd3, %rd2;
	mul.wide.s32 	%rd4, %r1, 4;
	add.s64 	%rd1, %rd3, %rd4;
	ld.global.u32 	%r2, [%rd1];
	ld.global.u32 	%r3, [%rd1+4];
	setp.le.s32 	%p2, %r2, %r3;
	@%p2 bra 	$L__BB0_3;
	st.global.u32 	[%rd1], %r3;
	st.global.u32 	[%rd1+4], %r2;
$L__BB0_3:
	bar.sync 	0;
	ld.global.u32 	%r4, [%rd1+4];
	ld.global.u32 	%r5, [%rd1+8];
	setp.le.s32 	%p3, %r4, %r5;
	@%p3 bra 	$L__BB0_5;
	st.global.u32 	[%rd1+4], %r5;
	st.global.u32 	[%rd1+8], %r4;
$L__BB0_5:
	ret;

}


// ===== COMPILED SASS (sm_100) =====

	.target	sm_100

	.elftype	@"ET_EXEC"


//--------------------- .note.nv.tkinfo           --------------------------
	.section	.note.nv.tkinfo,"",@"SHT_NOTE"
	.sectionflags	@"SHF_NOTE_NV_TKINFO"
	.tkinfo
        /*0018*/ 	.word	0x00000002
        /*0030*/ 	.string	""
        /*0030*/ 	.string	"ptxas"
        /*0030*/ 	.string	"Cuda compilation tools, release 13.0, V13.0.88"
        /*0030*/ 	.string	"Build cuda_13.0.r13.0/compiler.36424714_0"
        /*0030*/ 	.string	"-arch sm_100 -m 64 "



//--------------------- .note.nv.cuinfo           --------------------------
	.section	.note.nv.cuinfo,"",@"SHT_NOTE"
	.sectionflags	@"SHF_NOTE_NV_CUINFO"
        /*0018*/ 	.short	0x0002
        /*001a*/ 	.short	0x0064
        /*001c*/ 	.short	0x0082
	.zero		2


//--------------------- .nv.info                  --------------------------
	.section	.nv.info,"",@"SHT_CUDA_INFO"
	.align	4


	//----- nvinfo : EIATTR_REGCOUNT
	.align		4
        /*0000*/ 	.byte	0x04, 0x2f
        /*0002*/ 	.short	(.L_1 - .L_0)
	.align		4
.L_0:
        /*0004*/ 	.word	index@(_Z10bubbleSortPii)
        /*0008*/ 	.word	0x0000000a


	//----- nvinfo : EIATTR_FRAME_SIZE
	.align		4
.L_1:
        /*000c*/ 	.byte	0x04, 0x11
        /*000e*/ 	.short	(.L_3 - .L_2)
	.align		4
.L_2:
        /*0010*/ 	.word	index@(_Z10bubbleSortPii)
        /*0014*/ 	.word	0x00000000


	//----- nvinfo : EIATTR_MIN_STACK_SIZE
	.align		4
.L_3:
        /*0018*/ 	.byte	0x04, 0x12
        /*001a*/ 	.short	(.L_5 - .L_4)
	.align		4
.L_4:
        /*001c*/ 	.word	index@(_Z10bubbleSortPii)
        /*0020*/ 	.word	0x00000000
.L_5:


//--------------------- .nv.compat                --------------------------
	.section	.nv.compat,"",@"SHT_CUDA_COMPAT_INFO"
	.align	4
        /*0000*/ 	.byte	0x02, 0x09, 0x00, 0x00, 0x02, 0x02, 0x01, 0x00, 0x02, 0x05, 0x05, 0x00, 0x03, 0x07, 0x01, 0x01
        /*0010*/ 	.byte	0x02, 0x03, 0x00, 0x00, 0x02, 0x06, 0x01, 0x00, 0x04, 0x0b, 0x08, 0x00, 0x09, 0x00, 0x00, 0x00
        /*0020*/ 	.byte	0x00, 0x00, 0x00, 0x00


//--------------------- .nv.info._Z10bubbleSortPii --------------------------
	.section	.nv.info._Z10bubbleSortPii,"",@"SHT_CUDA_INFO"
	.sectionflags	@""
	.align	4


	//----- nvinfo : EIATTR_CUDA_API_VERSION
	.align		4
        /*0000*/ 	.byte	0x04, 0x37
        /*0002*/ 	.short	(.L_7 - .L_6)
.L_6:
        /*0004*/ 	.word	0x00000082


	//----- nvinfo : EIATTR_KPARAM_INFO
	.align		4
.L_7:
        /*0008*/ 	.byte	0x04, 0x17
        /*000a*/ 	.short	(.L_9 - .L_8)
.L_8:
        /*000c*/ 	.word	0x00000000
        /*0010*/ 	.short	0x0001
        /*0012*/ 	.short	0x0008
        /*0014*/ 	.byte	0x00, 0xf0, 0x11, 0x00


	//----- nvinfo : EIATTR_KPARAM_INFO
	.align		4
.L_9:
        /*0018*/ 	.byte	0x04, 0x17
        /*001a*/ 	.short	(.L_11 - .L_10)
.L_10:
        /*001c*/ 	.word	0x00000000
        /*0020*/ 	.short	0x0000
        /*0022*/ 	.short	0x0000
        /*0024*/ 	.byte	0x00, 0xf5, 0x21, 0x00


	//----- nvinfo : EIATTR_SPARSE_MMA_MASK
	.align		4
.L_11:
        /*0028*/ 	.byte	0x03, 0x50
        /*002a*/ 	.short	0x0000


	//----- nvinfo : EIATTR_MAXREG_COUNT
	.align		4
        /*002c*/ 	.byte	0x03, 0x1b
        /*002e*/ 	.short	0x00ff


	//----- nvinfo : EIATTR_NUM_BARRIERS
	.align		4
        /*0030*/ 	.byte	0x02, 0x4c
        /*0032*/ 	.byte	0x01
	.zero		1


	//----- nvinfo : EIATTR_MERCURY_ISA_VERSION
	.align		4
        /*0034*/ 	.byte	0x03, 0x5f
        /*0036*/ 	.short	0x0101


	//----- nvinfo : EIATTR_VRC_CTA_INIT_COUNT
	.align		4
        /*0038*/ 	.byte	0x02, 0x4a
	.zero		1
	.zero		1


	//----- nvinfo : EIATTR_EXIT_INSTR_OFFSETS
	.align		4
        /*003c*/ 	.byte	0x04, 0x1c
        /*003e*/ 	.short	(.L_13 - .L_12)


	//   ....[0]....
.L_12:
        /*0040*/ 	.word	0x00000080


	//   ....[1]....
        /*0044*/ 	.word	0x00000150


	//   ....[2]....
        /*0048*/ 	.word	0x00000180


	//----- nvinfo : EIATTR_CBANK_PARAM_SIZE
	.align		4
.L_13:
        /*004c*/ 	.byte	0x03, 0x19
        /*004e*/ 	.short	0x000c


	//----- nvinfo : EIATTR_PARAM_CBANK
	.align		4
        /*0050*/ 	.byte	0x04, 0x0a
        /*0052*/ 	.short	(.L_15 - .L_14)
	.align		4
.L_14:
        /*0054*/ 	.word	index@(.nv.constant0._Z10bubbleSortPii)
        /*0058*/ 	.short	0x0380
        /*005a*/ 	.short	0x000c


	//----- nvinfo : EIATTR_SW_WAR
	.align		4
.L_15:
        /*005c*/ 	.byte	0x04, 0x36
        /*005e*/ 	.short	(.L_17 - .L_16)
.L_16:
        /*0060*/ 	.word	0x00000008
.L_17:


//--------------------- .nv.callgraph             --------------------------
	.section	.nv.callgraph,"",@"SHT_CUDA_CALLGRAPH"
	.align	4
	.sectionentsize	8
	.align		4
        /*0000*/ 	.word	0x00000000
	.align		4
        /*0004*/ 	.word	0xffffffff
	.align		4
        /*0008*/ 	.word	0x00000000
	.align		4
        /*000c*/ 	.word	0xfffffffe
	.align		4
        /*0010*/ 	.word	0x00000000
	.align		4
        /*0014*/ 	.word	0xfffffffd
	.align		4
        /*0018*/ 	.word	0x00000000
	.align		4
        /*001c*/ 	.word	0xfffffffc


//--------------------- .text._Z10bubbleSortPii   --------------------------
	.section	.text._Z10bubbleSortPii,"ax",@progbits
	.align	128
        .global         _Z10bubbleSortPii
        .type           _Z10bubbleSortPii,@function
        .size           _Z10bubbleSortPii,(.L_x_1 - _Z10bubbleSortPii)
        .other          _Z10bubbleSortPii,@"STO_CUDA_ENTRY STV_DEFAULT"
_Z10bubbleSortPii:
.text._Z10bubbleSortPii:
[----:B------:R-:W-:Y:S01]  /*0000*/  LDC R1, c[0x0][0x37c] ;  /* 0x0000df00ff017b82 */ /* 0x000fe20000000800 */
[----:B------:R-:W0:Y:S01]  /*0010*/  S2R R0, SR_TID.X ;  /* 0x0000000000007919 */ /* 0x000e220000002100 */
[----:B------:R-:W0:Y:S01]  /*0020*/  LDCU UR4, c[0x0][0x360] ;  /* 0x00006c00ff0477ac */ /* 0x000e220008000800 */
[----:B------:R-:W0:Y:S01]  /*0030*/  S2R R3, SR_CTAID.X ;  /* 0x0000000000037919 */ /* 0x000e220000002500 */
[----:B------:R-:W1:Y:S01]  /*0040*/  LDCU UR5, c[0x0][0x388] ;  /* 0x00007100ff0577ac */ /* 0x000e620008000800 */
[----:B0-----:R-:W-:-:S05]  /*0050*/  IMAD R0, R3, UR4, R0 ;  /* 0x0000000403007c24 */ /* 0x001fca000f8e0200 */
[----:B------:R-:W-:-:S04]  /*0060*/  SHF.L.U32 R5, R0, 0x1, RZ ;  /* 0x0000000100057819 */ /* 0x000fc800000006ff */
[----:B-1----:R-:W-:-:S13]  /*0070*/  ISETP.GE.AND P0, PT, R5, UR5, PT ;  /* 0x0000000505007c0c */ /* 0x002fda000bf06270 */
[----:B------:R-:W-:Y:S05]  /*0080*/  @P0 EXIT ;  /* 0x000000000000094d */ /* 0x000fea0003800000 */
[----:B------:R-:W0:Y:S01]  /*0090*/  LDC.64 R2, c[0x0][0x380] ;  /* 0x0000e000ff027b82 */ /* 0x000e220000000a00 */
[----:B------:R-:W1:Y:S01]  /*00a0*/  LDCU.64 UR4, c[0x0][0x358] ;  /* 0x00006b00ff0477ac */ /* 0x000e620008000a00 */
[----:B0-----:R-:W-:-:S05]  /*00b0*/  IMAD.WIDE R2, R5, 0x4, R2 ;  /* 0x0000000405027825 */ /* 0x001fca00078e0202 */
[----:B-1----:R-:W2:Y:S04]  /*00c0*/  LDG.E R5, desc[UR4][R2.64] ;  /* 0x0000000402057981 */ /* 0x002ea8000c1e1900 */
[----:B------:R-:W2:Y:S02]  /*00d0*/  LDG.E R0, desc[UR4][R2.64+0x4] ;  /* 0x0000040402007981 */ /* 0x000ea4000c1e1900 */
[----:B--2---:R-:W-:-:S13]  /*00e0*/  ISETP.GT.AND P0, PT, R5, R0, PT ;  /* 0x000000000500720c */ /* 0x004fda0003f04270 */
[----:B------:R0:W-:Y:S04]  /*00f0*/  @P0 STG.E desc[UR4][R2.64], R0 ;  /* 0x0000000002000986 */ /* 0x0001e8000c101904 */
[----:B------:R0:W-:Y:S01]  /*0100*/  @P0 STG.E desc[UR4][R2.64+0x4], R5 ;  /* 0x0000040502000986 */ /* 0x0001e2000c101904 */
[----:B------:R-:W-:Y:S06]  /*0110*/  BAR.SYNC.DEFER_BLOCKING 0x0 ;  /* 0x0000000000007b1d */ /* 0x000fec0000010000 */
[----:B------:R-:W2:Y:S04]  /*0120*/  LDG.E R7, desc[UR4][R2.64+0x4] ;  /* 0x0000040402077981 */ /* 0x000ea8000c1e1900 */
[----:B------:R-:W2:Y:S02]  /*0130*/  LDG.E R4, desc[UR4][R2.64+0x8] ;  /* 0x0000080402047981 */ /* 0x000ea4000c1e1900 */
[----:B--2---:R-:W-:-:S13]  /*0140*/  ISETP.GT.AND P0, PT, R7, R4, PT ;  /* 0x000000040700720c */ /* 0x004fda0003f04270 */
[----:B0-----:R-:W-:Y:S05]  /*0150*/  @!P0 EXIT ;  /* 0x000000000000894d */ /* 0x001fea0003800000 */
[----:B------:R-:W-:Y:S04]  /*0160*/  STG.E desc[UR4][R2.64+0x4], R4 ;  /* 0x0000040402007986 */ /* 0x000fe8000c101904 */
[----:B------:R-:W-:Y:S01]  /*0170*/  STG.E desc[UR4][R2.64+0x8], R7 ;  /* 0x0000080702007986 */ /* 0x000fe2000c101904 */
[----:B------:R-:W-:Y:S05]  /*0180*/  EXIT ;  /* 0x000000000000794d */ /* 0x000fea0003800000 */
.L_x_0:
[----:B------:R-:W-:-:S00]  /*0190*/  BRA `(.L_x_0) ;  /* 0xfffffffc00fc7947 */ /* 0x000fc0000383ffff */
[----:B------:R-:W-:-:S00]  /*01a0*/  NOP ;  /* 0x0000000000007918 */ /* 0x000fc00000000000 */
        /* <DEDUP_REMOVED lines=13> */
.L_x_1:


//--------------------- .nv.shared.reserved.0     --------------------------
	.section	.nv.shared.reserved.0,"aw",@nobits
	.weak		__nv_reservedSMEM_offset_0_alias
	.size		__nv_reservedSMEM_offset_0_alias, 0, 64
	.other		__nv_reservedSMEM_offset_0_alias,@"STO_CUDA_RESERVED_SHARED STV_DEFAULT"
__nv_reservedSMEM_offset_0_alias:
	.zero		0
	.zero		64


//--------------------- .nv.constant0._Z10bubbleSortPii --------------------------
	.section	.nv.constant0._Z10bubbleSortPii,"a",@progbits
	.sectionflags	@""
	.align	4
.nv.constant0._Z10bubbleSortPii:
	.zero		908


//--------------------- SYMBOLS --------------------------

	.type		.nv.reservedSmem.offset0,@object
	.size		.nv.reservedSmem.offset0,0x4
